	.headerflags	@"EF_CUDA_TEXMODE_UNIFIED EF_CUDA_64BIT_ADDRESS EF_CUDA_ACCELERATORS EF_CUDA_SM90 EF_CUDA_VIRTUAL_SM(EF_CUDA_SM90)"
	.elftype	@"ET_EXEC"


//--------------------- .nv.info                  --------------------------
	.section	.nv.info,"",@"SHT_CUDA_INFO"
	.align	4


	//----- nvinfo : EIATTR_REGCOUNT
	.align		4
        /*0000*/ 	.byte	0x04, 0x2f
        /*0002*/ 	.short	(.L_1 - .L_0)
	.align		4
.L_0:
        /*0004*/ 	.word	index@(triton_poi_fused_convolution_leaky_relu_6)
        /*0008*/ 	.word	0x00000014


	//----- nvinfo : EIATTR_MIN_STACK_SIZE
	.align		4
.L_1:
        /*000c*/ 	.byte	0x04, 0x12
        /*000e*/ 	.short	(.L_3 - .L_2)
	.align		4
.L_2:
        /*0010*/ 	.word	index@(triton_poi_fused_convolution_leaky_relu_6)
        /*0014*/ 	.word	0x00000000


	//----- nvinfo : EIATTR_FRAME_SIZE
	.align		4
.L_3:
        /*0018*/ 	.byte	0x04, 0x11
        /*001a*/ 	.short	(.L_5 - .L_4)
	.align		4
.L_4:
        /*001c*/ 	.word	index@(triton_poi_fused_convolution_leaky_relu_6)
        /*0020*/ 	.word	0x00000000


	//----- nvinfo : EIATTR_MIN_STACK_SIZE
	.align		4
.L_5:
        /*0024*/ 	.byte	0x04, 0x12
        /*0026*/ 	.short	(.L_7 - .L_6)
	.align		4
.L_6:
        /*0028*/ 	.word	index@(triton_poi_fused_convolution_leaky_relu_6)
        /*002c*/ 	.word	0x00000000
.L_7:


//--------------------- .nv.info.triton_poi_fused_convolution_leaky_relu_6 --------------------------
	.section	.nv.info.triton_poi_fused_convolution_leaky_relu_6,"",@"SHT_CUDA_INFO"
	.sectionflags	@""
	.align	4


	//----- nvinfo : EIATTR_CUDA_API_VERSION
	.align		4
        /*0000*/ 	.byte	0x04, 0x37
        /*0002*/ 	.short	(.L_9 - .L_8)
.L_8:
        /*0004*/ 	.word	0x0000007c


	//----- nvinfo : EIATTR_KPARAM_INFO
	.align		4
.L_9:
        /*0008*/ 	.byte	0x04, 0x17
        /*000a*/ 	.short	(.L_11 - .L_10)
.L_10:
        /*000c*/ 	.word	0x00000000
        /*0010*/ 	.short	0x0005
        /*0012*/ 	.short	0x0028
        /*0014*/ 	.byte	0x00, 0xf0, 0x11, 0x00


	//----- nvinfo : EIATTR_KPARAM_INFO
	.align		4
.L_11:
        /*0018*/ 	.byte	0x04, 0x17
        /*001a*/ 	.short	(.L_13 - .L_12)
.L_12:
        /*001c*/ 	.word	0x00000000
        /*0020*/ 	.short	0x0004
        /*0022*/ 	.short	0x0020
        /*0024*/ 	.byte	0x00, 0xf4, 0x21, 0x00


	//----- nvinfo : EIATTR_KPARAM_INFO
	.align		4
.L_13:
        /*0028*/ 	.byte	0x04, 0x17
        /*002a*/ 	.short	(.L_15 - .L_14)
.L_14:
        /*002c*/ 	.word	0x00000000
        /*0030*/ 	.short	0x0003
        /*0032*/ 	.short	0x0018
        /*0034*/ 	.byte	0x00, 0xf4, 0x21, 0x00


	//----- nvinfo : EIATTR_KPARAM_INFO
	.align		4
.L_15:
        /*0038*/ 	.byte	0x04, 0x17
        /*003a*/ 	.short	(.L_17 - .L_16)
.L_16:
        /*003c*/ 	.word	0x00000000
        /*0040*/ 	.short	0x0002
        /*0042*/ 	.short	0x0010
        /*0044*/ 	.byte	0x00, 0xf4, 0x21, 0x00


	//----- nvinfo : EIATTR_KPARAM_INFO
	.align		4
.L_17:
        /*0048*/ 	.byte	0x04, 0x17
        /*004a*/ 	.short	(.L_19 - .L_18)
.L_18:
        /*004c*/ 	.word	0x00000000
        /*0050*/ 	.short	0x0001
        /*0052*/ 	.short	0x0008
        /*0054*/ 	.byte	0x00, 0xf4, 0x21, 0x00


	//----- nvinfo : EIATTR_KPARAM_INFO
	.align		4
.L_19:
        /*0058*/ 	.byte	0x04, 0x17
        /*005a*/ 	.short	(.L_21 - .L_20)
.L_20:
        /*005c*/ 	.word	0x00000000
        /*0060*/ 	.short	0x0000
        /*0062*/ 	.short	0x0000
        /*0064*/ 	.byte	0x00, 0xf4, 0x21, 0x00


	//----- nvinfo : EIATTR_SPARSE_MMA_MASK
	.align		4
.L_21:
        /*0068*/ 	.byte	0x03, 0x50
        /*006a*/ 	.short	0x0000


	//----- nvinfo : EIATTR_MAXREG_COUNT
	.align		4
        /*006c*/ 	.byte	0x03, 0x1b
        /*006e*/ 	.short	0x00ff


	//----- nvinfo : EIATTR_EXIT_INSTR_OFFSETS
	.align		4
        /*0070*/ 	.byte	0x04, 0x1c
        /*0072*/ 	.short	(.L_23 - .L_22)


	//   ....[0]....
.L_22:
        /*0074*/ 	.word	0x000002a0


	//----- nvinfo : EIATTR_REQNTID
	.align		4
.L_23:
        /*0078*/ 	.byte	0x04, 0x10
        /*007a*/ 	.short	(.L_25 - .L_24)
.L_24:
        /*007c*/ 	.word	0x00000080
        /*0080*/ 	.word	0x00000001
        /*0084*/ 	.word	0x00000001


	//----- nvinfo : EIATTR_CBANK_PARAM_SIZE
	.align		4
.L_25:
        /*0088*/ 	.byte	0x03, 0x19
        /*008a*/ 	.short	0x002c


	//----- nvinfo : EIATTR_PARAM_CBANK
	.align		4
        /*008c*/ 	.byte	0x04, 0x0a
        /*008e*/ 	.short	(.L_27 - .L_26)
	.align		4
.L_26:
        /*0090*/ 	.word	index@(.nv.constant0.triton_poi_fused_convolution_leaky_relu_6)
        /*0094*/ 	.short	0x0210
        /*0096*/ 	.short	0x002c


	//----- nvinfo : EIATTR_SW_WAR
	.align		4
.L_27:
        /*0098*/ 	.byte	0x04, 0x36
        /*009a*/ 	.short	(.L_29 - .L_28)
.L_28:
        /*009c*/ 	.word	0x00000008
.L_29:


//--------------------- .nv.callgraph             --------------------------
	.section	.nv.callgraph,"",@"SHT_CUDA_CALLGRAPH"
	.align	4
	.sectionentsize	8
	.align		4
        /*0000*/ 	.word	0x00000000
	.align		4
        /*0004*/ 	.word	0xffffffff
	.align		4
        /*0008*/ 	.word	0x00000000
	.align		4
        /*000c*/ 	.word	0xfffffffe
	.align		4
        /*0010*/ 	.word	0x00000000
	.align		4
        /*0014*/ 	.word	0xfffffffd
	.align		4
        /*0018*/ 	.word	0x00000000
	.align		4
        /*001c*/ 	.word	0xfffffffc


//--------------------- .text.triton_poi_fused_convolution_leaky_relu_6 --------------------------
	.section	.text.triton_poi_fused_convolution_leaky_relu_6,"ax",@progbits
	.align	128
        .global         triton_poi_fused_convolution_leaky_relu_6
        .type           triton_poi_fused_convolution_leaky_relu_6,@function
        .size           triton_poi_fused_convolution_leaky_relu_6,(.L_x_1 - triton_poi_fused_convolution_leaky_relu_6)
        .other          triton_poi_fused_convolution_leaky_relu_6,@"STO_CUDA_ENTRY STV_DEFAULT"
triton_poi_fused_convolution_leaky_relu_6:
.text.triton_poi_fused_convolution_leaky_relu_6:
[----:B------:R-:W-:Y:S01]  /*0000*/  LDC R1, c[0x0][0x28] ;  /* 0x00000a00ff017b82 */ /* 0x000fe20000000800 */
[----:B------:R-:W1:Y:S07]  /*0010*/  S2R R0, SR_TID.X ;  /* 0x0000000000007919 */ /* 0x000e6e0000002100 */
[----:B------:R-:W2:Y:S01]  /*0020*/  LDC.64 R4, c[0x0][0x220] ;  /* 0x00008800ff047b82 */ /* 0x000ea20000000a00 */
[----:B------:R-:W-:Y:S01]  /*0030*/  ULDC.64 UR4, c[0x0][0x208] ;  /* 0x0000820000047ab9 */ /* 0x000fe20000000a00 */
[----:B------:R-:W-:Y:S01]  /*0040*/  ULDC.64 UR6, c[0x0][0x228] ;  /* 0x00008a0000067ab9 */ /* 0x000fe20000000a00 */
[----:B------:R-:W3:Y:S01]  /*0050*/  S2R R11, SR_CTAID.X ;  /* 0x00000000000b7919 */ /* 0x000ee20000002500 */
[----:B------:R-:W-:-:S04]  /*0060*/  ULDC.64 UR8, c[0x0][0x230] ;  /* 0x00008c0000087ab9 */ /* 0x000fc80000000a00 */
[----:B------:R-:W4:Y:S01]  /*0070*/  LDC.64 R6, c[0x0][0x218] ;  /* 0x00008600ff067b82 */ /* 0x000f220000000a00 */
[----:B-1----:R-:W-:Y:S02]  /*0080*/  LOP3.LUT R0, R0, 0x7f, RZ, 0xc0, !PT ;  /* 0x0000007f00007812 */ /* 0x002fe400078ec0ff */
[----:B---3--:R-:W-:-:S03]  /*0090*/  SHF.R.S32.HI R2, RZ, 0x18, R11 ;  /* 0x00000018ff027819 */ /* 0x008fc6000001140b */
[----:B------:R-:W-:Y:S01]  /*00a0*/  IMAD R11, R11, 0x80, R0 ;  /* 0x000000800b0b7824 */ /* 0x000fe200078e0200 */
[----:B------:R-:W-:-:S03]  /*00b0*/  SGXT R0, R2, 0x1 ;  /* 0x000000010200781a */ /* 0x000fc60000000200 */
[----:B----4-:R-:W-:Y:S01]  /*00c0*/  IMAD.WIDE R6, R11, 0x4, R6 ;  /* 0x000000040b067825 */ /* 0x010fe200078e0206 */
[----:B------:R-:W1:Y:S01]  /*00d0*/  LDC.64 R2, c[0x0][0x210] ;  /* 0x00008400ff027b82 */ /* 0x000e620000000a00 */
[----:B------:R-:W-:-:S03]  /*00e0*/  LEA.HI R0, R0, R11, RZ, 0x5 ;  /* 0x0000000b00007211 */ /* 0x000fc600078f28ff */
[----:B------:R-:W3:Y:S01]  /*00f0*/  LDG.E R12, desc[UR4][R6.64] ;  /* 0x00000004060c7981 */ /* 0x000ee2000c1e1900 */
[--C-:B------:R-:W-:Y:S02]  /*0100*/  SHF.R.S32.HI R8, RZ, 0x5, R0.reuse ;  /* 0x00000005ff087819 */ /* 0x100fe40000011400 */
[----:B------:R-:W-:-:S04]  /*0110*/  SHF.R.S32.HI R9, RZ, 0x1f, R0 ;  /* 0x0000001fff097819 */ /* 0x000fc80000011400 */
[----:B------:R-:W-:-:S04]  /*0120*/  LEA.HI R9, R9, R8, RZ, 0x7 ;  /* 0x0000000809097211 */ /* 0x000fc800078f38ff */
[----:B------:R-:W-:-:S05]  /*0130*/  LOP3.LUT R9, R9, 0xffffff80, RZ, 0xc0, !PT ;  /* 0xffffff8009097812 */ /* 0x000fca00078ec0ff */
[----:B------:R-:W-:Y:S02]  /*0140*/  IMAD.IADD R9, R8, 0x1, -R9 ;  /* 0x0000000108097824 */ /* 0x000fe400078e0a09 */
[----:B-1----:R-:W-:-:S04]  /*0150*/  IMAD.WIDE R2, R11, 0x4, R2 ;  /* 0x000000040b027825 */ /* 0x002fc800078e0202 */
[----:B--2---:R-:W-:Y:S01]  /*0160*/  IMAD.WIDE R4, R9, 0x4, R4 ;  /* 0x0000000409047825 */ /* 0x004fe200078e0204 */
[----:B------:R-:W2:Y:S05]  /*0170*/  LDG.E R0, desc[UR4][R2.64] ;  /* 0x0000000402007981 */ /* 0x000eaa000c1e1900 */
[----:B------:R-:W2:Y:S01]  /*0180*/  LDG.E.EL R5, desc[UR4][R4.64] ;  /* 0x0000000404057981 */ /* 0x000ea2000c2e1900 */
[----:B------:R-:W-:Y:S02]  /*0190*/  SHF.R.S32.HI R14, RZ, 0x1f, R11 ;  /* 0x0000001fff0e7819 */ /* 0x000fe4000001140b */
[----:B------:R-:W-:Y:S02]  /*01a0*/  IADD3 R8, P2, R11, UR6, RZ ;  /* 0x000000060b087c10 */ /* 0x000fe4000ff5e0ff */
[----:B------:R-:W-:-:S02]  /*01b0*/  IADD3 R10, P3, R11, UR8, RZ ;  /* 0x000000080b0a7c10 */ /* 0x000fc4000ff7e0ff */
[----:B------:R-:W-:Y:S02]  /*01c0*/  IADD3.X R9, R14, UR7, RZ, P2, !PT ;  /* 0x000000070e097c10 */ /* 0x000fe400097fe4ff */
[----:B------:R-:W-:Y:S02]  /*01d0*/  IADD3.X R11, R14, UR9, RZ, P3, !PT ;  /* 0x000000090e0b7c10 */ /* 0x000fe40009ffe4ff */
[C---:B--2---:R-:W-:Y:S02]  /*01e0*/  FSETP.GT.AND P0, PT, R0.reuse, -R5, PT ;  /* 0x800000050000720b */ /* 0x044fe40003f04000 */
[C---:B---3--:R-:W-:Y:S01]  /*01f0*/  FSETP.GT.AND P1, PT, R5.reuse, -R12, PT ;  /* 0x8000000c0500720b */ /* 0x048fe20003f24000 */
[----:B------:R-:W-:Y:S01]  /*0200*/  FADD R13, R0, R5 ;  /* 0x00000005000d7221 */ /* 0x000fe20000000000 */
[----:B------:R-:W-:Y:S01]  /*0210*/  FADD R5, R5, R12 ;  /* 0x0000000c05057221 */ /* 0x000fe20000000000 */
[----:B------:R-:W-:Y:S02]  /*0220*/  SEL R15, RZ, 0x1, !P0 ;  /* 0x00000001ff0f7807 */ /* 0x000fe40004000000 */
[----:B------:R-:W-:-:S06]  /*0230*/  SEL R17, RZ, 0x1, !P1 ;  /* 0x00000001ff117807 */ /* 0x000fcc0004800000 */
[----:B------:R-:W-:Y:S02]  /*0240*/  @!P0 FMUL R13, R13, 0.10000000149011611938 ;  /* 0x3dcccccd0d0d8820 */ /* 0x000fe40000400000 */
[----:B------:R-:W-:Y:S01]  /*0250*/  @!P1 FMUL R5, R5, 0.10000000149011611938 ;  /* 0x3dcccccd05059820 */ /* 0x000fe20000400000 */
[----:B------:R-:W-:Y:S04]  /*0260*/  STG.E.U8 desc[UR4][R8.64], R15 ;  /* 0x0000000f08007986 */ /* 0x000fe8000c101104 */
[----:B------:R-:W-:Y:S04]  /*0270*/  STG.E desc[UR4][R2.64], R13 ;  /* 0x0000000d02007986 */ /* 0x000fe8000c101904 */
[----:B------:R-:W-:Y:S04]  /*0280*/  STG.E.U8 desc[UR4][R10.64], R17 ;  /* 0x000000110a007986 */ /* 0x000fe8000c101104 */
[----:B------:R-:W-:Y:S01]  /*0290*/  STG.E desc[UR4][R6.64], R5 ;  /* 0x0000000506007986 */ /* 0x000fe2000c101904 */
[----:B------:R-:W-:Y:S05]  /*02a0*/  EXIT ;  /* 0x000000000000794d */ /* 0x000fea0003800000 */
.L_x_0:
[----:B------:R-:W-:-:S00]  /*02b0*/  BRA `(.L_x_0) ;  /* 0xfffffffc00fc7947 */ /* 0x000fc0000383ffff */
[----:B------:R-:W-:-:S00]  /*02c0*/  NOP ;  /* 0x0000000000007918 */ /* 0x000fc00000000000 */
        /* <DEDUP_REMOVED lines=11> */
.L_x_1:


//--------------------- .nv.constant0.triton_poi_fused_convolution_leaky_relu_6 --------------------------
	.section	.nv.constant0.triton_poi_fused_convolution_leaky_relu_6,"a",@progbits
	.sectionflags	@""
	.align	4
.nv.constant0.triton_poi_fused_convolution_leaky_relu_6:
	.zero		572
